	.headerflags	@"EF_CUDA_TEXMODE_UNIFIED EF_CUDA_64BIT_ADDRESS EF_CUDA_ACCELERATORS EF_CUDA_SM90 EF_CUDA_VIRTUAL_SM(EF_CUDA_SM90)"
	.elftype	@"ET_EXEC"


//--------------------- .nv.info                  --------------------------
	.section	.nv.info,"",@"SHT_CUDA_INFO"
	.align	4


	//----- nvinfo : EIATTR_REGCOUNT
	.align		4
        /*0000*/ 	.byte	0x04, 0x2f
        /*0002*/ 	.short	(.L_1 - .L_0)
	.align		4
.L_0:
        /*0004*/ 	.word	index@(triton_poi_fused_convolution_div_relu_sub_15)
        /*0008*/ 	.word	0x00000020


	//----- nvinfo : EIATTR_MIN_STACK_SIZE
	.align		4
.L_1:
        /*000c*/ 	.byte	0x04, 0x12
        /*000e*/ 	.short	(.L_3 - .L_2)
	.align		4
.L_2:
        /*0010*/ 	.word	index@(triton_poi_fused_convolution_div_relu_sub_15)
        /*0014*/ 	.word	0x00000000


	//----- nvinfo : EIATTR_FRAME_SIZE
	.align		4
.L_3:
        /*0018*/ 	.byte	0x04, 0x11
        /*001a*/ 	.short	(.L_5 - .L_4)
	.align		4
.L_4:
        /*001c*/ 	.word	index@(triton_poi_fused_convolution_div_relu_sub_15)
        /*0020*/ 	.word	0x00000000


	//----- nvinfo : EIATTR_MIN_STACK_SIZE
	.align		4
.L_5:
        /*0024*/ 	.byte	0x04, 0x12
        /*0026*/ 	.short	(.L_7 - .L_6)
	.align		4
.L_6:
        /*0028*/ 	.word	index@(triton_poi_fused_convolution_div_relu_sub_15)
        /*002c*/ 	.word	0x00000000
.L_7:


//--------------------- .nv.info.triton_poi_fused_convolution_div_relu_sub_15 --------------------------
	.section	.nv.info.triton_poi_fused_convolution_div_relu_sub_15,"",@"SHT_CUDA_INFO"
	.sectionflags	@""
	.align	4


	//----- nvinfo : EIATTR_CUDA_API_VERSION
	.align		4
        /*0000*/ 	.byte	0x04, 0x37
        /*0002*/ 	.short	(.L_9 - .L_8)
.L_8:
        /*0004*/ 	.word	0x0000007c


	//----- nvinfo : EIATTR_KPARAM_INFO
	.align		4
.L_9:
        /*0008*/ 	.byte	0x04, 0x17
        /*000a*/ 	.short	(.L_11 - .L_10)
.L_10:
        /*000c*/ 	.word	0x00000000
        /*0010*/ 	.short	0x0004
        /*0012*/ 	.short	0x001c
        /*0014*/ 	.byte	0x00, 0xf0, 0x11, 0x00


	//----- nvinfo : EIATTR_KPARAM_INFO
	.align		4
.L_11:
        /*0018*/ 	.byte	0x04, 0x17
        /*001a*/ 	.short	(.L_13 - .L_12)
.L_12:
        /*001c*/ 	.word	0x00000000
        /*0020*/ 	.short	0x0003
        /*0022*/ 	.short	0x0018
        /*0024*/ 	.byte	0x00, 0xf0, 0x11, 0x00


	//----- nvinfo : EIATTR_KPARAM_INFO
	.align		4
.L_13:
        /*0028*/ 	.byte	0x04, 0x17
        /*002a*/ 	.short	(.L_15 - .L_14)
.L_14:
        /*002c*/ 	.word	0x00000000
        /*0030*/ 	.short	0x0002
        /*0032*/ 	.short	0x0010
        /*0034*/ 	.byte	0x00, 0xf4, 0x21, 0x00


	//----- nvinfo : EIATTR_KPARAM_INFO
	.align		4
.L_15:
        /*0038*/ 	.byte	0x04, 0x17
        /*003a*/ 	.short	(.L_17 - .L_16)
.L_16:
        /*003c*/ 	.word	0x00000000
        /*0040*/ 	.short	0x0001
        /*0042*/ 	.short	0x0008
        /*0044*/ 	.byte	0x00, 0xf4, 0x21, 0x00


	//----- nvinfo : EIATTR_KPARAM_INFO
	.align		4
.L_17:
        /*0048*/ 	.byte	0x04, 0x17
        /*004a*/ 	.short	(.L_19 - .L_18)
.L_18:
        /*004c*/ 	.word	0x00000000
        /*0050*/ 	.short	0x0000
        /*0052*/ 	.short	0x0000
        /*0054*/ 	.byte	0x00, 0xf4, 0x21, 0x00


	//----- nvinfo : EIATTR_SPARSE_MMA_MASK
	.align		4
.L_19:
        /*0058*/ 	.byte	0x03, 0x50
        /*005a*/ 	.short	0x0000


	//----- nvinfo : EIATTR_MAXREG_COUNT
	.align		4
        /*005c*/ 	.byte	0x03, 0x1b
        /*005e*/ 	.short	0x00ff


	//----- nvinfo : EIATTR_EXIT_INSTR_OFFSETS
	.align		4
        /*0060*/ 	.byte	0x04, 0x1c
        /*0062*/ 	.short	(.L_21 - .L_20)


	//   ....[0]....
.L_20:
        /*0064*/ 	.word	0x00000b90


	//   ....[1]....
        /*0068*/ 	.word	0x00000c20


	//----- nvinfo : EIATTR_REQNTID
	.align		4
.L_21:
        /*006c*/ 	.byte	0x04, 0x10
        /*006e*/ 	.short	(.L_23 - .L_22)
.L_22:
        /*0070*/ 	.word	0x00000100
        /*0074*/ 	.word	0x00000001
        /*0078*/ 	.word	0x00000001


	//----- nvinfo : EIATTR_CBANK_PARAM_SIZE
	.align		4
.L_23:
        /*007c*/ 	.byte	0x03, 0x19
        /*007e*/ 	.short	0x0020


	//----- nvinfo : EIATTR_PARAM_CBANK
	.align		4
        /*0080*/ 	.byte	0x04, 0x0a
        /*0082*/ 	.short	(.L_25 - .L_24)
	.align		4
.L_24:
        /*0084*/ 	.word	index@(.nv.constant0.triton_poi_fused_convolution_div_relu_sub_15)
        /*0088*/ 	.short	0x0210
        /*008a*/ 	.short	0x0020


	//----- nvinfo : EIATTR_SW_WAR
	.align		4
.L_25:
        /*008c*/ 	.byte	0x04, 0x36
        /*008e*/ 	.short	(.L_27 - .L_26)
.L_26:
        /*0090*/ 	.word	0x00000008
.L_27:


//--------------------- .nv.callgraph             --------------------------
	.section	.nv.callgraph,"",@"SHT_CUDA_CALLGRAPH"
	.align	4
	.sectionentsize	8
	.align		4
        /*0000*/ 	.word	0x00000000
	.align		4
        /*0004*/ 	.word	0xffffffff
	.align		4
        /*0008*/ 	.word	0x00000000
	.align		4
        /*000c*/ 	.word	0xfffffffe
	.align		4
        /*0010*/ 	.word	0x00000000
	.align		4
        /*0014*/ 	.word	0xfffffffd
	.align		4
        /*0018*/ 	.word	0x00000000
	.align		4
        /*001c*/ 	.word	0xfffffffc


//--------------------- .text.triton_poi_fused_convolution_div_relu_sub_15 --------------------------
	.section	.text.triton_poi_fused_convolution_div_relu_sub_15,"ax",@progbits
	.sectionflags	@"SHF_BARRIERS=1"
	.align	128
        .global         triton_poi_fused_convolution_div_relu_sub_15
        .type           triton_poi_fused_convolution_div_relu_sub_15,@function
        .size           triton_poi_fused_convolution_div_relu_sub_15,(.L_x_1 - triton_poi_fused_convolution_div_relu_sub_15)
        .other          triton_poi_fused_convolution_div_relu_sub_15,@"STO_CUDA_ENTRY STV_DEFAULT"
triton_poi_fused_convolution_div_relu_sub_15:
.text.triton_poi_fused_convolution_div_relu_sub_15:
[----:B------:R-:W0:Y:S01]  /*0000*/  LDC R1, c[0x0][0x28] ;  /* 0x00000a00ff017b82 */ /* 0x000e220000000800 */
[----:B------:R-:W1:Y:S07]  /*0010*/  S2R R27, SR_CTAID.Y ;  /* 0x00000000001b7919 */ /* 0x000e6e0000002600 */
[----:B------:R-:W2:Y:S01]  /*0020*/  LDC.64 R28, c[0x0][0x210] ;  /* 0x00008400ff1c7b82 */ /* 0x000ea20000000a00 */
[----:B------:R-:W-:Y:S01]  /*0030*/  ULDC.64 UR6, c[0x0][0x208] ;  /* 0x0000820000067ab9 */ /* 0x000fe20000000a00 */
[----:B------:R-:W-:Y:S01]  /*0040*/  CS2R R6, SRZ ;  /* 0x0000000000067805 */ /* 0x000fe2000001ff00 */
[----:B------:R-:W3:Y:S01]  /*0050*/  S2R R0, SR_TID.X ;  /* 0x0000000000007919 */ /* 0x000ee20000002100 */
[----:B------:R-:W-:-:S02]  /*0060*/  CS2R R8, SRZ ;  /* 0x0000000000087805 */ /* 0x000fc4000001ff00 */
[----:B------:R-:W-:Y:S01]  /*0070*/  CS2R R10, SRZ ;  /* 0x00000000000a7805 */ /* 0x000fe2000001ff00 */
[----:B------:R-:W4:Y:S01]  /*0080*/  S2R R25, SR_CTAID.X ;  /* 0x0000000000197919 */ /* 0x000f220000002500 */
[----:B-1----:R-:W-:Y:S02]  /*0090*/  IMAD.SHL.U32 R27, R27, 0x10, RZ ;  /* 0x000000101b1b7824 */ /* 0x002fe400078e00ff */
[----:B---3--:R-:W-:Y:S01]  /*00a0*/  IMAD.SHL.U32 R24, R0, 0x4, RZ ;  /* 0x0000000400187824 */ /* 0x008fe200078e00ff */
[----:B------:R-:W-:-:S04]  /*00b0*/  SHF.R.U32.HI R26, RZ, 0x2, R0 ;  /* 0x00000002ff1a7819 */ /* 0x000fc80000011600 */
[----:B------:R-:W-:Y:S02]  /*00c0*/  LOP3.LUT R2, R27, 0xc, R24, 0xf8, !PT ;  /* 0x0000000c1b027812 */ /* 0x000fe400078ef818 */
[----:B------:R-:W-:Y:S02]  /*00d0*/  SGXT.U32 R26, R26, 0x6 ;  /* 0x000000061a1a781a */ /* 0x000fe40000000000 */
[----:B------:R-:W-:Y:S02]  /*00e0*/  SHF.R.S32.HI R3, RZ, 0x1f, R2 ;  /* 0x0000001fff037819 */ /* 0x000fe40000011402 */
[----:B------:R-:W-:Y:S02]  /*00f0*/  ISETP.GE.AND P0, PT, R2, 0x100, PT ;  /* 0x000001000200780c */ /* 0x000fe40003f06270 */
[----:B------:R-:W-:Y:S02]  /*0100*/  LEA.HI R3, R3, R2, RZ, 0x6 ;  /* 0x0000000203037211 */ /* 0x000fe400078f30ff */
[----:B----4-:R-:W-:-:S02]  /*0110*/  PRMT R21, R26, 0x6540, R25 ;  /* 0x000065401a157816 */ /* 0x010fc40000000019 */
[C---:B------:R-:W-:Y:S01]  /*0120*/  LOP3.LUT R23, R3.reuse, 0xffffffc0, RZ, 0xc0, !PT ;  /* 0xffffffc003177812 */ /* 0x040fe200078ec0ff */
[----:B------:R-:W-:-:S04]  /*0130*/  IMAD.SHL.U32 R3, R3, 0x40000, RZ ;  /* 0x0004000003037824 */ /* 0x000fc800078e00ff */
[----:B------:R-:W-:Y:S01]  /*0140*/  IMAD.IADD R23, R2, 0x1, -R23 ;  /* 0x0000000102177824 */ /* 0x000fe200078e0a17 */
[----:B------:R-:W-:Y:S02]  /*0150*/  LOP3.LUT R4, R3, 0xff000000, RZ, 0xc0, !PT ;  /* 0xff00000003047812 */ /* 0x000fe400078ec0ff */
[----:B------:R-:W1:Y:S03]  /*0160*/  LDC.64 R2, c[0x0][0x218] ;  /* 0x00008600ff027b82 */ /* 0x000e660000000a00 */
[----:B------:R-:W-:-:S04]  /*0170*/  IMAD.IADD R4, R23, 0x1, R4 ;  /* 0x0000000117047824 */ /* 0x000fc800078e0204 */
[----:B------:R-:W-:Y:S01]  /*0180*/  IMAD R21, R21, 0x40, R4 ;  /* 0x0000004015157824 */ /* 0x000fe200078e0204 */
[----:B------:R-:W-:Y:S02]  /*0190*/  CS2R R12, SRZ ;  /* 0x00000000000c7805 */ /* 0x000fe4000001ff00 */
[----:B------:R-:W-:Y:S02]  /*01a0*/  CS2R R14, SRZ ;  /* 0x00000000000e7805 */ /* 0x000fe4000001ff00 */
[----:B------:R-:W-:Y:S01]  /*01b0*/  CS2R R4, SRZ ;  /* 0x0000000000047805 */ /* 0x000fe2000001ff00 */
[C---:B------:R-:W-:Y:S02]  /*01c0*/  VIADD R20, R21.reuse, 0x2000 ;  /* 0x0000200015147836 */ /* 0x040fe40000000000 */
[C---:B------:R-:W-:Y:S02]  /*01d0*/  VIADD R19, R21.reuse, 0x1000 ;  /* 0x0000100015137836 */ /* 0x040fe40000000000 */
[----:B--2---:R-:W-:-:S04]  /*01e0*/  IMAD.WIDE R16, R21, 0x4, R28 ;  /* 0x0000000415107825 */ /* 0x004fc800078e021c */
[----:B------:R-:W-:Y:S01]  /*01f0*/  VIADD R22, R21, 0x3000 ;  /* 0x0000300015167836 */ /* 0x000fe20000000000 */
[----:B------:R-:W2:Y:S01]  /*0200*/  @!P0 LDG.E.EL.128 R4, desc[UR6][R16.64] ;  /* 0x0000000610048981 */ /* 0x000ea2000c2e1d00 */
[----:B------:R-:W-:-:S04]  /*0210*/  IMAD.WIDE R20, R20, 0x4, R28 ;  /* 0x0000000414147825 */ /* 0x000fc800078e021c */
[--C-:B------:R-:W-:Y:S01]  /*0220*/  IMAD.WIDE R18, R19, 0x4, R28.reuse ;  /* 0x0000000413127825 */ /* 0x100fe200078e021c */
[----:B------:R3:W4:Y:S03]  /*0230*/  @!P0 LDG.E.EL.128 R12, desc[UR6][R20.64] ;  /* 0x00000006140c8981 */ /* 0x000726000c2e1d00 */
[----:B------:R-:W-:Y:S01]  /*0240*/  IMAD.WIDE R28, R22, 0x4, R28 ;  /* 0x00000004161c7825 */ /* 0x000fe200078e021c */
[----:B------:R5:W2:Y:S03]  /*0250*/  @!P0 LDG.E.EL.128 R8, desc[UR6][R18.64] ;  /* 0x0000000612088981 */ /* 0x000aa6000c2e1d00 */
[----:B-1----:R-:W-:Y:S01]  /*0260*/  IMAD.WIDE R2, R23, 0x4, R2 ;  /* 0x0000000417027825 */ /* 0x002fe200078e0202 */
[----:B------:R-:W-:Y:S02]  /*0270*/  CS2R R22, SRZ ;  /* 0x0000000000167805 */ /* 0x000fe4000001ff00 */
[----:B---3--:R-:W-:-:S02]  /*0280*/  CS2R R20, SRZ ;  /* 0x0000000000147805 */ /* 0x008fc4000001ff00 */
[----:B------:R-:W-:Y:S02]  /*0290*/  CS2R R16, SRZ ;  /* 0x0000000000107805 */ /* 0x000fe4000001ff00 */
[----:B0----5:R-:W-:Y:S02]  /*02a0*/  CS2R R18, SRZ ;  /* 0x0000000000127805 */ /* 0x021fe4000001ff00 */
[----:B------:R0:W2:Y:S04]  /*02b0*/  @!P0 LDG.E.EL.128 R20, desc[UR6][R2.64] ;  /* 0x0000000602148981 */ /* 0x0000a8000c2e1d00 */
[----:B------:R-:W3:Y:S01]  /*02c0*/  @!P0 LDG.E.EL.128 R16, desc[UR6][R28.64] ;  /* 0x000000061c108981 */ /* 0x000ee2000c2e1d00 */
[----:B------:R-:W-:-:S04]  /*02d0*/  SHF.R.U32.HI R0, RZ, 0x6, R0 ;  /* 0x00000006ff007819 */ /* 0x000fc80000011600 */
[----:B------:R-:W-:-:S04]  /*02e0*/  SGXT.U32 R0, R0, 0x2 ;  /* 0x000000020000781a */ /* 0x000fc80000000000 */
[----:B------:R-:W-:Y:S02]  /*02f0*/  LOP3.LUT R0, R27, R0, RZ, 0xfc, !PT ;  /* 0x000000001b007212 */ /* 0x000fe400078efcff */
[----:B------:R-:W0:Y:S01]  /*0300*/  S2R R27, SR_TID.X ;  /* 0x00000000001b7919 */ /* 0x000e220000002100 */
[----:B------:R-:W1:Y:S01]  /*0310*/  S2UR UR5, SR_CgaCtaId ;  /* 0x00000000000579c3 */ /* 0x000e620000008800 */
[----:B------:R-:W-:Y:S02]  /*0320*/  UMOV UR4, 0x400 ;  /* 0x0000040000047882 */ /* 0x000fe40000000000 */
[----:B-1----:R-:W-:Y:S01]  /*0330*/  UPRMT UR4, UR5, 0x654, UR4 ;  /* 0x0000065405047896 */ /* 0x002fe20008000004 */
[----:B0-----:R-:W-:-:S05]  /*0340*/  IMAD.SHL.U32 R3, R27, 0x400, RZ ;  /* 0x000004001b037824 */ /* 0x001fca00078e00ff */
[----:B------:R-:W-:-:S04]  /*0350*/  LOP3.LUT R3, R3, 0xc00, RZ, 0xc0, !PT ;  /* 0x00000c0003037812 */ /* 0x000fc800078ec0ff */
[----:B------:R-:W-:Y:S01]  /*0360*/  LOP3.LUT R2, R3, 0x100, RZ, 0xfc, !PT ;  /* 0x0000010003027812 */ /* 0x000fe200078efcff */
[----:B------:R-:W-:Y:S01]  /*0370*/  IMAD.SHL.U32 R27, R27, 0x4, RZ ;  /* 0x000000041b1b7824 */ /* 0x000fe200078e00ff */
[----:B------:R-:W-:-:S04]  /*0380*/  LOP3.LUT R24, R24, 0xfc, RZ, 0xc0, !PT ;  /* 0x000000fc18187812 */ /* 0x000fc800078ec0ff */
[----:B------:R-:W-:Y:S02]  /*0390*/  PRMT R25, R24, 0x6540, R25 ;  /* 0x0000654018197816 */ /* 0x000fe40000000019 */
[C---:B--2---:R-:W-:Y:S01]  /*03a0*/  FSETP.GEU.AND P4, PT, R20.reuse, -R4, PT ;  /* 0x800000041400720b */ /* 0x044fe20003f8e000 */
[C---:B------:R-:W-:Y:S01]  /*03b0*/  FADD R4, R20.reuse, R4 ;  /* 0x0000000414047221 */ /* 0x040fe20000000000 */
[C---:B----4-:R-:W-:Y:S01]  /*03c0*/  FSETP.GEU.AND P3, PT, R20.reuse, -R12, PT ;  /* 0x8000000c1400720b */ /* 0x050fe20003f6e000 */
[C---:B------:R-:W-:Y:S01]  /*03d0*/  FADD R12, R20.reuse, R12 ;  /* 0x0000000c140c7221 */ /* 0x040fe20000000000 */
[C---:B------:R-:W-:Y:S01]  /*03e0*/  FSETP.GEU.AND P5, PT, R21.reuse, -R9, PT ;  /* 0x800000091500720b */ /* 0x040fe20003fae000 */
[C---:B------:R-:W-:Y:S01]  /*03f0*/  FADD R9, R21.reuse, R9 ;  /* 0x0000000915097221 */ /* 0x040fe20000000000 */
[C---:B------:R-:W-:Y:S01]  /*0400*/  FSETP.GEU.AND P6, PT, R21.reuse, -R13, PT ;  /* 0x8000000d1500720b */ /* 0x040fe20003fce000 */
[----:B------:R-:W-:Y:S01]  /*0410*/  FADD R13, R21, R13 ;  /* 0x0000000d150d7221 */ /* 0x000fe20000000000 */
[C---:B------:R-:W-:Y:S01]  /*0420*/  FSETP.GEU.AND P2, PT, R20.reuse, -R8, PT ;  /* 0x800000081400720b */ /* 0x040fe20003f4e000 */
[----:B------:R-:W-:Y:S01]  /*0430*/  FADD R8, R20, R8 ;  /* 0x0000000814087221 */ /* 0x000fe20000000000 */
[----:B------:R-:W-:-:S02]  /*0440*/  FSEL R4, R4, RZ, P4 ;  /* 0x000000ff04047208 */ /* 0x000fc40002000000 */
[----:B------:R-:W-:Y:S02]  /*0450*/  FSEL R12, R12, RZ, P3 ;  /* 0x000000ff0c0c7208 */ /* 0x000fe40001800000 */
[C---:B------:R-:W-:Y:S01]  /*0460*/  FSETP.GEU.AND P4, PT, R22.reuse, -R10, PT ;  /* 0x8000000a1600720b */ /* 0x040fe20003f8e000 */
[----:B------:R-:W-:Y:S01]  /*0470*/  FADD R10, R22, R10 ;  /* 0x0000000a160a7221 */ /* 0x000fe20000000000 */
[----:B------:R-:W-:Y:S02]  /*0480*/  FSEL R9, R9, RZ, P5 ;  /* 0x000000ff09097208 */ /* 0x000fe40002800000 */
[----:B------:R-:W-:Y:S02]  /*0490*/  FSEL R13, R13, RZ, P6 ;  /* 0x000000ff0d0d7208 */ /* 0x000fe40003000000 */
[C---:B---3--:R-:W-:Y:S01]  /*04a0*/  FSETP.GEU.AND P1, PT, R20.reuse, -R16, PT ;  /* 0x800000101400720b */ /* 0x048fe20003f2e000 */
[----:B------:R-:W-:Y:S01]  /*04b0*/  FADD R16, R20, R16 ;  /* 0x0000001014107221 */ /* 0x000fe20000000000 */
[C---:B------:R-:W-:Y:S01]  /*04c0*/  FSETP.GEU.AND P3, PT, R22.reuse, -R6, PT ;  /* 0x800000061600720b */ /* 0x040fe20003f6e000 */
[C---:B------:R-:W-:Y:S01]  /*04d0*/  FADD R6, R22.reuse, R6 ;  /* 0x0000000616067221 */ /* 0x040fe20000000000 */
[C---:B------:R-:W-:Y:S01]  /*04e0*/  FSETP.GEU.AND P5, PT, R22.reuse, -R14, PT ;  /* 0x8000000e1600720b */ /* 0x040fe20003fae000 */
[C---:B------:R-:W-:Y:S01]  /*04f0*/  FADD R14, R22.reuse, R14 ;  /* 0x0000000e160e7221 */ /* 0x040fe20000000000 */
[C---:B------:R-:W-:Y:S01]  /*0500*/  FSETP.GEU.AND P6, PT, R22.reuse, -R18, PT ;  /* 0x800000121600720b */ /* 0x040fe20003fce000 */
[----:B------:R-:W-:Y:S01]  /*0510*/  FADD R18, R22, R18 ;  /* 0x0000001216127221 */ /* 0x000fe20000000000 */
[----:B------:R-:W-:-:S02]  /*0520*/  FSEL R8, R8, RZ, P2 ;  /* 0x000000ff08087208 */ /* 0x000fc40001000000 */
[C---:B------:R-:W-:Y:S01]  /*0530*/  FSETP.GEU.AND P0, PT, R21.reuse, -R5, PT ;  /* 0x800000051500720b */ /* 0x040fe20003f0e000 */
[C---:B------:R-:W-:Y:S01]  /*0540*/  FADD R5, R21.reuse, R5 ;  /* 0x0000000515057221 */ /* 0x040fe20000000000 */
[C---:B------:R-:W-:Y:S01]  /*0550*/  FSETP.GEU.AND P2, PT, R21.reuse, -R17, PT ;  /* 0x800000111500720b */ /* 0x040fe20003f4e000 */
[----:B------:R-:W-:Y:S01]  /*0560*/  FADD R17, R21, R17 ;  /* 0x0000001115117221 */ /* 0x000fe20000000000 */
[C---:B------:R-:W-:Y:S02]  /*0570*/  LOP3.LUT R20, R3.reuse, R26, RZ, 0xfc, !PT ;  /* 0x0000001a03147212 */ /* 0x040fe400078efcff */
[C---:B------:R-:W-:Y:S02]  /*0580*/  LOP3.LUT R22, R3.reuse, 0x200, RZ, 0xfc, !PT ;  /* 0x0000020003167812 */ /* 0x040fe400078efcff */
[C---:B------:R-:W-:Y:S02]  /*0590*/  LOP3.LUT R26, R3.reuse, 0x300, RZ, 0xfc, !PT ;  /* 0x00000300031a7812 */ /* 0x040fe400078efcff */
[----:B------:R-:W-:-:S02]  /*05a0*/  LEA.HI R21, R3, UR4, RZ, 0x1a ;  /* 0x0000000403157c11 */ /* 0x000fc4000f8fd0ff */
[----:B------:R-:W-:Y:S02]  /*05b0*/  LEA.HI R3, R2, UR4, RZ, 0x1a ;  /* 0x0000000402037c11 */ /* 0x000fe4000f8fd0ff */
[----:B------:R-:W-:Y:S02]  /*05c0*/  FSEL R10, R10, RZ, P4 ;  /* 0x000000ff0a0a7208 */ /* 0x000fe40002000000 */
[----:B------:R-:W-:Y:S02]  /*05d0*/  LEA.HI R29, R22, UR4, RZ, 0x1a ;  /* 0x00000004161d7c11 */ /* 0x000fe4000f8fd0ff */
[C---:B------:R-:W-:Y:S01]  /*05e0*/  FSETP.GEU.AND P4, PT, R23.reuse, -R7, PT ;  /* 0x800000071700720b */ /* 0x040fe20003f8e000 */
[----:B------:R-:W-:Y:S01]  /*05f0*/  FADD R7, R23, R7 ;  /* 0x0000000717077221 */ /* 0x000fe20000000000 */
[----:B------:R-:W-:Y:S01]  /*0600*/  LEA.HI R26, R26, UR4, RZ, 0x1a ;  /* 0x000000041a1a7c11 */ /* 0x000fe2000f8fd0ff */
[C---:B------:R-:W-:Y:S01]  /*0610*/  IMAD R21, R20.reuse, 0x4, R21 ;  /* 0x0000000414157824 */ /* 0x040fe200078e0215 */
[----:B------:R-:W-:Y:S01]  /*0620*/  FSEL R5, R5, RZ, P0 ;  /* 0x000000ff05057208 */ /* 0x000fe20000000000 */
[C---:B------:R-:W-:Y:S01]  /*0630*/  IMAD R2, R20.reuse, 0x4, R3 ;  /* 0x0000000414027824 */ /* 0x040fe200078e0203 */
[----:B------:R-:W-:Y:S01]  /*0640*/  FSETP.GEU.AND P0, PT, R23, -R11, PT ;  /* 0x8000000b1700720b */ /* 0x000fe20003f0e000 */
[----:B------:R-:W-:-:S02]  /*0650*/  IMAD R3, R20, 0x4, R29 ;  /* 0x0000000414037824 */ /* 0x000fc400078e021d */
[----:B------:R-:W-:Y:S01]  /*0660*/  FADD R11, R23, R11 ;  /* 0x0000000b170b7221 */ /* 0x000fe20000000000 */
[----:B------:R-:W-:Y:S01]  /*0670*/  FSEL R6, R6, RZ, P3 ;  /* 0x000000ff06067208 */ /* 0x000fe20001800000 */
[----:B------:R-:W-:Y:S01]  /*0680*/  IMAD R20, R20, 0x4, R26 ;  /* 0x0000000414147824 */ /* 0x000fe200078e021a */
[----:B------:R-:W-:Y:S01]  /*0690*/  FSEL R7, R7, RZ, P4 ;  /* 0x000000ff07077208 */ /* 0x000fe20002000000 */
[----:B------:R0:W-:Y:S01]  /*06a0*/  STS [R21], R4 ;  /* 0x0000000415007388 */ /* 0x0001e20000000800 */
[C---:B------:R-:W-:Y:S01]  /*06b0*/  FSETP.GEU.AND P3, PT, R23.reuse, -R15, PT ;  /* 0x8000000f1700720b */ /* 0x040fe20003f6e000 */
[----:B------:R-:W-:Y:S01]  /*06c0*/  FADD R15, R23, R15 ;  /* 0x0000000f170f7221 */ /* 0x000fe20000000000 */
[----:B------:R-:W-:Y:S01]  /*06d0*/  FSEL R11, R11, RZ, P0 ;  /* 0x000000ff0b0b7208 */ /* 0x000fe20000000000 */
[----:B------:R1:W-:Y:S01]  /*06e0*/  STS [R2+0x400], R5 ;  /* 0x0004000502007388 */ /* 0x0003e20000000800 */
[----:B------:R-:W-:-:S03]  /*06f0*/  FSETP.GEU.AND P0, PT, R23, -R19, PT ;  /* 0x800000131700720b */ /* 0x000fc60003f0e000 */
[----:B------:R2:W-:Y:S01]  /*0700*/  STS [R3+0x800], R6 ;  /* 0x0008000603007388 */ /* 0x0005e20000000800 */
[----:B------:R-:W-:Y:S01]  /*0710*/  FADD R19, R23, R19 ;  /* 0x0000001317137221 */ /* 0x000fe20000000000 */
[----:B------:R-:W-:Y:S02]  /*0720*/  FSEL R14, R14, RZ, P5 ;  /* 0x000000ff0e0e7208 */ /* 0x000fe40002800000 */
[----:B------:R-:W-:Y:S01]  /*0730*/  STS [R20+0xc00], R7 ;  /* 0x000c000714007388 */ /* 0x000fe20000000800 */
[----:B------:R-:W-:-:S03]  /*0740*/  FSEL R15, R15, RZ, P3 ;  /* 0x000000ff0f0f7208 */ /* 0x000fc60001800000 */
[----:B------:R3:W-:Y:S01]  /*0750*/  STS [R21+0x100], R8 ;  /* 0x0001000815007388 */ /* 0x0007e20000000800 */
[----:B0-----:R-:W-:-:S03]  /*0760*/  FSEL R4, R16, RZ, P1 ;  /* 0x000000ff10047208 */ /* 0x001fc60000800000 */
[----:B------:R-:W-:Y:S01]  /*0770*/  STS [R2+0x500], R9 ;  /* 0x0005000902007388 */ /* 0x000fe20000000800 */
[----:B------:R-:W-:-:S03]  /*0780*/  FSEL R17, R17, RZ, P2 ;  /* 0x000000ff11117208 */ /* 0x000fc60001000000 */
[----:B------:R-:W-:Y:S01]  /*0790*/  STS [R3+0x900], R10 ;  /* 0x0009000a03007388 */ /* 0x000fe20000000800 */
[----:B------:R-:W-:-:S03]  /*07a0*/  FSEL R18, R18, RZ, P6 ;  /* 0x000000ff12127208 */ /* 0x000fc60003000000 */
[----:B------:R-:W-:Y:S01]  /*07b0*/  STS [R20+0xd00], R11 ;  /* 0x000d000b14007388 */ /* 0x000fe20000000800 */
[----:B------:R-:W-:-:S03]  /*07c0*/  FSEL R19, R19, RZ, P0 ;  /* 0x000000ff13137208 */ /* 0x000fc60000000000 */
[----:B------:R-:W-:Y:S04]  /*07d0*/  STS [R21+0x200], R12 ;  /* 0x0002000c15007388 */ /* 0x000fe80000000800 */
[----:B------:R-:W-:Y:S04]  /*07e0*/  STS [R2+0x600], R13 ;  /* 0x0006000d02007388 */ /* 0x000fe80000000800 */
[----:B------:R-:W-:Y:S04]  /*07f0*/  STS [R3+0xa00], R14 ;  /* 0x000a000e03007388 */ /* 0x000fe80000000800 */
[----:B------:R-:W-:Y:S01]  /*0800*/  STS [R20+0xe00], R15 ;  /* 0x000e000f14007388 */ /* 0x000fe20000000800 */
[----:B------:R-:W-:-:S03]  /*0810*/  LOP3.LUT R16, R27, 0x3fc, RZ, 0xc0, !PT ;  /* 0x000003fc1b107812 */ /* 0x000fc600078ec0ff */
[----:B------:R0:W-:Y:S04]  /*0820*/  STS [R21+0x300], R4 ;  /* 0x0003000415007388 */ /* 0x0001e80000000800 */
[----:B------:R4:W-:Y:S04]  /*0830*/  STS [R2+0x700], R17 ;  /* 0x0007001102007388 */ /* 0x0009e80000000800 */
[----:B------:R5:W-:Y:S04]  /*0840*/  STS [R3+0xb00], R18 ;  /* 0x000b001203007388 */ /* 0x000be80000000800 */
[----:B------:R-:W-:Y:S01]  /*0850*/  STS [R20+0xf00], R19 ;  /* 0x000f001314007388 */ /* 0x000fe20000000800 */
[----:B-1----:R-:W-:-:S02]  /*0860*/  LOP3.LUT R5, R16, 0x400, RZ, 0xfc, !PT ;  /* 0x0000040010057812 */ /* 0x002fc400078efcff */
[----:B--2---:R-:W-:Y:S02]  /*0870*/  LOP3.LUT R6, R16, 0x800, RZ, 0xfc, !PT ;  /* 0x0000080010067812 */ /* 0x004fe400078efcff */
[----:B---3--:R-:W-:Y:S02]  /*0880*/  SHF.R.U32.HI R8, RZ, 0x8, R27 ;  /* 0x00000008ff087819 */ /* 0x008fe4000001161b */
[----:B------:R-:W-:Y:S02]  /*0890*/  SHF.R.U32.HI R5, RZ, 0x6, R5 ;  /* 0x00000006ff057819 */ /* 0x000fe40000011605 */
[----:B------:R-:W-:Y:S02]  /*08a0*/  SHF.R.U32.HI R7, RZ, 0x6, R6 ;  /* 0x00000006ff077819 */ /* 0x000fe40000011606 */
[----:B0-----:R-:W-:Y:S02]  /*08b0*/  SGXT.U32 R4, R8, 0x2 ;  /* 0x000000020804781a */ /* 0x001fe40000000000 */
[----:B------:R-:W-:-:S02]  /*08c0*/  LOP3.LUT R6, R5, 0x1c, RZ, 0xc0, !PT ;  /* 0x0000001c05067812 */ /* 0x000fc400078ec0ff */
[----:B------:R-:W-:Y:S02]  /*08d0*/  LOP3.LUT R8, R7, 0x2c, RZ, 0xc0, !PT ;  /* 0x0000002c07087812 */ /* 0x000fe400078ec0ff */
[----:B------:R-:W-:Y:S01]  /*08e0*/  LEA R5, R4, UR4, 0x2 ;  /* 0x0000000404057c11 */ /* 0x000fe2000f8e10ff */
[----:B------:R-:W-:Y:S01]  /*08f0*/  VIADD R7, R6, UR4 ;  /* 0x0000000406077c36 */ /* 0x000fe20008000000 */
[----:B----4-:R-:W-:Y:S01]  /*0900*/  LOP3.LUT R2, R4, 0x3fc, R27, 0xf8, !PT ;  /* 0x000003fc04027812 */ /* 0x010fe200078ef81b */
[----:B------:R-:W-:Y:S02]  /*0910*/  VIADD R9, R8, UR4 ;  /* 0x0000000408097c36 */ /* 0x000fe40008000000 */
[----:B------:R-:W-:Y:S01]  /*0920*/  IMAD R17, R16, 0x4, R5 ;  /* 0x0000000410117824 */ /* 0x000fe200078e0205 */
[----:B------:R-:W-:Y:S01]  /*0930*/  BAR.SYNC.DEFER_BLOCKING 0x0 ;  /* 0x0000000000007b1d */ /* 0x000fe20000010000 */
[----:B------:R-:W-:Y:S01]  /*0940*/  LEA R2, R2, UR4, 0x2 ;  /* 0x0000000402027c11 */ /* 0x000fe2000f8e10ff */
[----:B-----5:R-:W-:-:S02]  /*0950*/  IMAD R18, R16, 0x4, R7 ;  /* 0x0000000410127824 */ /* 0x020fc400078e0207 */
[C---:B------:R-:W-:Y:S02]  /*0960*/  IMAD R21, R16.reuse, 0x4, R9 ;  /* 0x0000000410157824 */ /* 0x040fe400078e0209 */
[----:B------:R0:W-:Y:S04]  /*0970*/  LDS R4, [R2] ;  /* 0x0000000002047984 */ /* 0x0001e80000000800 */
[----:B------:R-:W-:Y:S04]  /*0980*/  LDS R5, [R17+0x4] ;  /* 0x0000040011057984 */ /* 0x000fe80000000800 */
[----:B------:R-:W-:Y:S01]  /*0990*/  LDS R6, [R17+0x8] ;  /* 0x0000080011067984 */ /* 0x000fe20000000800 */
[----:B0-----:R-:W0:Y:S03]  /*09a0*/  LDC.64 R2, c[0x0][0x220] ;  /* 0x00008800ff027b82 */ /* 0x001e260000000a00 */
[----:B------:R1:W2:Y:S04]  /*09b0*/  LDS R7, [R17+0xc] ;  /* 0x00000c0011077984 */ /* 0x0002a80000000800 */
[----:B------:R-:W-:Y:S04]  /*09c0*/  LDS R8, [R18+0x1000] ;  /* 0x0010000012087984 */ /* 0x000fe80000000800 */
[----:B------:R-:W-:Y:S04]  /*09d0*/  LDS R9, [R18+0x1004] ;  /* 0x0010040012097984 */ /* 0x000fe80000000800 */
[----:B------:R-:W-:Y:S04]  /*09e0*/  LDS R10, [R18+0x1008] ;  /* 0x00100800120a7984 */ /* 0x000fe80000000800 */
[----:B------:R3:W4:Y:S04]  /*09f0*/  LDS R11, [R18+0x100c] ;  /* 0x00100c00120b7984 */ /* 0x0007280000000800 */
[----:B------:R-:W-:Y:S04]  /*0a00*/  LDS R12, [R21+0x2000] ;  /* 0x00200000150c7984 */ /* 0x000fe80000000800 */
[----:B------:R-:W-:Y:S04]  /*0a10*/  LDS R13, [R21+0x2004] ;  /* 0x00200400150d7984 */ /* 0x000fe80000000800 */
[----:B------:R-:W-:Y:S04]  /*0a20*/  LDS R14, [R21+0x2008] ;  /* 0x00200800150e7984 */ /* 0x000fe80000000800 */
[----:B------:R5:W4:Y:S01]  /*0a30*/  LDS R15, [R21+0x200c] ;  /* 0x00200c00150f7984 */ /* 0x000b220000000800 */
[----:B-1----:R-:W-:-:S02]  /*0a40*/  LOP3.LUT R17, R16, 0xc00, RZ, 0xfc, !PT ;  /* 0x00000c0010117812 */ /* 0x002fc400078efcff */
[C---:B---3--:R-:W-:Y:S02]  /*0a50*/  LOP3.LUT R18, R0.reuse, 0x4, RZ, 0xfc, !PT ;  /* 0x0000000400127812 */ /* 0x048fe400078efcff */
[----:B------:R-:W-:Y:S02]  /*0a60*/  SHF.R.U32.HI R22, RZ, 0x6, R17 ;  /* 0x00000006ff167819 */ /* 0x000fe40000011611 */
[C---:B------:R-:W-:Y:S02]  /*0a70*/  LOP3.LUT R20, R0.reuse, 0x8, RZ, 0xfc, !PT ;  /* 0x0000000800147812 */ /* 0x040fe400078efcff */
[C---:B------:R-:W-:Y:S02]  /*0a80*/  LOP3.LUT R17, R0.reuse, 0xc, RZ, 0xfc, !PT ;  /* 0x0000000c00117812 */ /* 0x040fe400078efcff */
[----:B------:R-:W-:Y:S02]  /*0a90*/  ISETP.GE.AND P1, PT, R0, 0x100, PT ;  /* 0x000001000000780c */ /* 0x000fe40003f26270 */
[----:B------:R-:W-:-:S02]  /*0aa0*/  ISETP.GE.AND P2, PT, R18, 0x100, PT ;  /* 0x000001001200780c */ /* 0x000fc40003f46270 */
[----:B------:R-:W-:Y:S01]  /*0ab0*/  ISETP.GE.AND P3, PT, R20, 0x100, PT ;  /* 0x000001001400780c */ /* 0x000fe20003f66270 */
[--C-:B------:R-:W-:Y:S01]  /*0ac0*/  IMAD R19, R0, 0x40000, R25.reuse ;  /* 0x0004000000137824 */ /* 0x100fe200078e0219 */
[----:B------:R-:W-:Y:S01]  /*0ad0*/  ISETP.GE.AND P0, PT, R17, 0x100, PT ;  /* 0x000001001100780c */ /* 0x000fe20003f06270 */
[--C-:B-----5:R-:W-:Y:S01]  /*0ae0*/  IMAD R21, R18, 0x40000, R25.reuse ;  /* 0x0004000012157824 */ /* 0x120fe200078e0219 */
[----:B------:R-:W-:Y:S01]  /*0af0*/  LOP3.LUT R22, R22, 0x3c, RZ, 0xc0, !PT ;  /* 0x0000003c16167812 */ /* 0x000fe200078ec0ff */
[----:B------:R-:W-:Y:S02]  /*0b00*/  IMAD R23, R20, 0x40000, R25 ;  /* 0x0004000014177824 */ /* 0x000fe400078e0219 */
[----:B0-----:R-:W-:-:S04]  /*0b10*/  IMAD.WIDE R18, R19, 0x4, R2 ;  /* 0x0000000413127825 */ /* 0x001fc800078e0202 */
[----:B------:R-:W-:Y:S02]  /*0b20*/  VIADD R17, R22, UR4 ;  /* 0x0000000416117c36 */ /* 0x000fe40008000000 */
[--C-:B------:R-:W-:Y:S01]  /*0b30*/  IMAD.WIDE R20, R21, 0x4, R2.reuse ;  /* 0x0000000415147825 */ /* 0x100fe200078e0202 */
[----:B--2---:R0:W-:Y:S03]  /*0b40*/  @!P1 STG.E.128 desc[UR6][R18.64], R4 ;  /* 0x0000000412009986 */ /* 0x0041e6000c101d06 */
[----:B------:R-:W-:Y:S01]  /*0b50*/  IMAD.WIDE R22, R23, 0x4, R2 ;  /* 0x0000000417167825 */ /* 0x000fe200078e0202 */
[----:B----4-:R0:W-:Y:S03]  /*0b60*/  @!P2 STG.E.128 desc[UR6][R20.64], R8 ;  /* 0x000000081400a986 */ /* 0x0101e6000c101d06 */
[----:B------:R-:W-:Y:S01]  /*0b70*/  IMAD R17, R16, 0x4, R17 ;  /* 0x0000000410117824 */ /* 0x000fe200078e0211 */
[----:B------:R0:W-:Y:S02]  /*0b80*/  @!P3 STG.E.128 desc[UR6][R22.64], R12 ;  /* 0x0000000c1600b986 */ /* 0x0001e4000c101d06 */
[----:B0-----:R-:W-:Y:S05]  /*0b90*/  @P0 EXIT ;  /* 0x000000000000094d */ /* 0x001fea0003800000 */
[----:B0-----:R-:W-:Y:S01]  /*0ba0*/  LDS R4, [R17+0x3000] ;  /* 0x0030000011047984 */ /* 0x001fe20000000800 */
[----:B------:R-:W-:-:S03]  /*0bb0*/  LOP3.LUT R0, R0, 0xc, RZ, 0xfc, !PT ;  /* 0x0000000c00007812 */ /* 0x000fc600078efcff */
[----:B------:R-:W-:Y:S02]  /*0bc0*/  LDS R5, [R17+0x3004] ;  /* 0x0030040011057984 */ /* 0x000fe40000000800 */
[----:B------:R-:W-:Y:S02]  /*0bd0*/  IMAD R25, R0, 0x40000, R25 ;  /* 0x0004000000197824 */ /* 0x000fe400078e0219 */
[----:B------:R-:W-:Y:S02]  /*0be0*/  LDS R6, [R17+0x3008] ;  /* 0x0030080011067984 */ /* 0x000fe40000000800 */
[----:B------:R-:W-:Y:S02]  /*0bf0*/  IMAD.WIDE R2, R25, 0x4, R2 ;  /* 0x0000000419027825 */ /* 0x000fe400078e0202 */
[----:B------:R-:W0:Y:S04]  /*0c00*/  LDS R7, [R17+0x300c] ;  /* 0x00300c0011077984 */ /* 0x000e280000000800 */
[----:B0-----:R-:W-:Y:S01]  /*0c10*/  STG.E.128 desc[UR6][R2.64], R4 ;  /* 0x0000000402007986 */ /* 0x001fe2000c101d06 */
[----:B------:R-:W-:Y:S05]  /*0c20*/  EXIT ;  /* 0x000000000000794d */ /* 0x000fea0003800000 */
.L_x_0:
[----:B------:R-:W-:-:S00]  /*0c30*/  BRA `(.L_x_0) ;  /* 0xfffffffc00fc7947 */ /* 0x000fc0000383ffff */
[----:B------:R-:W-:-:S00]  /*0c40*/  NOP ;  /* 0x0000000000007918 */ /* 0x000fc00000000000 */
        /* <DEDUP_REMOVED lines=11> */
.L_x_1:


//--------------------- .nv.shared.triton_poi_fused_convolution_div_relu_sub_15 --------------------------
	.section	.nv.shared.triton_poi_fused_convolution_div_relu_sub_15,"aw",@nobits
	.sectionflags	@""
	.align	16
	.zero		1024


//--------------------- .nv.constant0.triton_poi_fused_convolution_div_relu_sub_15 --------------------------
	.section	.nv.constant0.triton_poi_fused_convolution_div_relu_sub_15,"a",@progbits
	.sectionflags	@""
	.align	4
.nv.constant0.triton_poi_fused_convolution_div_relu_sub_15:
	.zero		560
